//
// Generated by NVIDIA NVVM Compiler
//
// Compiler Build ID: CL-36424714
// Cuda compilation tools, release 13.0, V13.0.88
// Based on NVVM 20.0.0
//

.version 9.0
.target sm_100
.address_size 64

	// .globl	_Z13find_extremesPfiiPb

.visible .entry _Z13find_extremesPfiiPb(
	.param .u64 .ptr .align 1 _Z13find_extremesPfiiPb_param_0,
	.param .u32 _Z13find_extremesPfiiPb_param_1,
	.param .u32 _Z13find_extremesPfiiPb_param_2,
	.param .u64 .ptr .align 1 _Z13find_extremesPfiiPb_param_3
)
{
	.reg .pred 	%p<112>;
	.reg .b16 	%rs<2>;
	.reg .b32 	%r<20>;
	.reg .b32 	%f<31>;
	.reg .b64 	%rd<25>;

	ld.param.u64 	%rd12, [_Z13find_extremesPfiiPb_param_0];
	ld.param.u32 	%r13, [_Z13find_extremesPfiiPb_param_1];
	ld.param.u32 	%r14, [_Z13find_extremesPfiiPb_param_2];
	ld.param.u64 	%rd11, [_Z13find_extremesPfiiPb_param_3];
	cvta.to.global.u64 	%rd1, %rd12;
	mov.u32 	%r1, %ntid.x;
	mov.u32 	%r15, %ctaid.x;
	mov.u32 	%r16, %tid.x;
	mad.lo.s32 	%r19, %r15, %r1, %r16;
	setp.ge.s32 	%p41, %r19, %r13;
	@%p41 bra 	$L__BB0_41;
	mov.u32 	%r17, %nctaid.x;
	mul.lo.s32 	%r3, %r17, %r1;
	cvta.to.global.u64 	%rd2, %rd11;
$L__BB0_2:
	mul.wide.s32 	%rd13, %r19, 4;
	add.s64 	%rd3, %rd1, %rd13;
	sub.s32 	%r5, %r19, %r14;
	setp.lt.s32 	%p43, %r5, 1;
	setp.gt.s32 	%p44, %r5, %r13;
	or.pred  	%p45, %p43, %p44;
	mov.pred 	%p89, -1;
	mov.pred 	%p90, %p89;
	@%p45 bra 	$L__BB0_4;
	add.s32 	%r18, %r5, -1;
	ld.global.f32 	%f1, [%rd3];
	mul.wide.u32 	%rd14, %r18, 4;
	add.s64 	%rd15, %rd1, %rd14;
	ld.global.f32 	%f2, [%rd15];
	setp.geu.f32 	%p89, %f1, %f2;
	setp.leu.f32 	%p90, %f1, %f2;
$L__BB0_4:
	setp.lt.s32 	%p47, %r5, 0;
	setp.ge.s32 	%p48, %r5, %r13;
	or.pred  	%p49, %p47, %p48;
	mov.pred 	%p92, -1;
	mov.pred 	%p93, %p92;
	@%p49 bra 	$L__BB0_9;
	mul.wide.u32 	%rd16, %r5, 4;
	add.s64 	%rd4, %rd1, %rd16;
	mov.pred 	%p92, -1;
	@%p89 bra 	$L__BB0_7;
	ld.global.f32 	%f3, [%rd3];
	ld.global.f32 	%f4, [%rd4];
	setp.geu.f32 	%p92, %f3, %f4;
$L__BB0_7:
	mov.pred 	%p93, -1;
	@%p90 bra 	$L__BB0_9;
	ld.global.f32 	%f5, [%rd3];
	ld.global.f32 	%f6, [%rd4];
	setp.leu.f32 	%p93, %f5, %f6;
$L__BB0_9:
	add.s32 	%r6, %r5, 1;
	setp.lt.s32 	%p53, %r5, -1;
	setp.ge.s32 	%p54, %r6, %r13;
	or.pred  	%p55, %p53, %p54;
	mov.pred 	%p95, -1;
	mov.pred 	%p96, %p95;
	@%p55 bra 	$L__BB0_14;
	mul.wide.u32 	%rd17, %r6, 4;
	add.s64 	%rd5, %rd1, %rd17;
	mov.pred 	%p95, -1;
	@%p92 bra 	$L__BB0_12;
	ld.global.f32 	%f7, [%rd3];
	ld.global.f32 	%f8, [%rd5];
	setp.geu.f32 	%p95, %f7, %f8;
$L__BB0_12:
	mov.pred 	%p96, -1;
	@%p93 bra 	$L__BB0_14;
	ld.global.f32 	%f9, [%rd3];
	ld.global.f32 	%f10, [%rd5];
	setp.leu.f32 	%p96, %f9, %f10;
$L__BB0_14:
	add.s32 	%r7, %r19, -1;
	setp.lt.s32 	%p59, %r19, 1;
	setp.gt.s32 	%p60, %r19, %r13;
	or.pred  	%p61, %p59, %p60;
	mov.pred 	%p98, -1;
	mov.pred 	%p99, %p98;
	@%p61 bra 	$L__BB0_19;
	mul.wide.u32 	%rd18, %r7, 4;
	add.s64 	%rd6, %rd1, %rd18;
	mov.pred 	%p98, -1;
	@%p95 bra 	$L__BB0_17;
	ld.global.f32 	%f11, [%rd3];
	ld.global.f32 	%f12, [%rd6];
	setp.geu.f32 	%p98, %f11, %f12;
$L__BB0_17:
	mov.pred 	%p99, -1;
	@%p96 bra 	$L__BB0_19;
	ld.global.f32 	%f13, [%rd3];
	ld.global.f32 	%f14, [%rd6];
	setp.leu.f32 	%p99, %f13, %f14;
$L__BB0_19:
	add.s32 	%r8, %r19, 1;
	setp.lt.s32 	%p65, %r19, -1;
	setp.ge.s32 	%p66, %r8, %r13;
	or.pred  	%p67, %p65, %p66;
	mov.pred 	%p101, -1;
	mov.pred 	%p102, %p101;
	@%p67 bra 	$L__BB0_24;
	mul.wide.u32 	%rd19, %r8, 4;
	add.s64 	%rd7, %rd1, %rd19;
	mov.pred 	%p101, -1;
	@%p98 bra 	$L__BB0_22;
	ld.global.f32 	%f15, [%rd3];
	ld.global.f32 	%f16, [%rd7];
	setp.geu.f32 	%p101, %f15, %f16;
$L__BB0_22:
	mov.pred 	%p102, -1;
	@%p99 bra 	$L__BB0_24;
	ld.global.f32 	%f17, [%rd3];
	ld.global.f32 	%f18, [%rd7];
	setp.leu.f32 	%p102, %f17, %f18;
$L__BB0_24:
	add.s32 	%r9, %r14, %r19;
	add.s32 	%r10, %r7, %r14;
	setp.lt.s32 	%p71, %r9, 1;
	setp.gt.s32 	%p72, %r9, %r13;
	or.pred  	%p73, %p71, %p72;
	mov.pred 	%p104, -1;
	mov.pred 	%p105, %p104;
	@%p73 bra 	$L__BB0_29;
	mul.wide.u32 	%rd20, %r10, 4;
	add.s64 	%rd8, %rd1, %rd20;
	mov.pred 	%p104, -1;
	@%p101 bra 	$L__BB0_27;
	ld.global.f32 	%f19, [%rd3];
	ld.global.f32 	%f20, [%rd8];
	setp.geu.f32 	%p104, %f19, %f20;
$L__BB0_27:
	mov.pred 	%p105, -1;
	@%p102 bra 	$L__BB0_29;
	ld.global.f32 	%f21, [%rd3];
	ld.global.f32 	%f22, [%rd8];
	setp.leu.f32 	%p105, %f21, %f22;
$L__BB0_29:
	setp.lt.s32 	%p77, %r9, 0;
	setp.ge.s32 	%p78, %r9, %r13;
	or.pred  	%p79, %p77, %p78;
	mov.pred 	%p107, -1;
	mov.pred 	%p108, %p107;
	@%p79 bra 	$L__BB0_34;
	mul.wide.u32 	%rd21, %r9, 4;
	add.s64 	%rd9, %rd1, %rd21;
	mov.pred 	%p107, -1;
	@%p104 bra 	$L__BB0_32;
	ld.global.f32 	%f23, [%rd3];
	ld.global.f32 	%f24, [%rd9];
	setp.geu.f32 	%p107, %f23, %f24;
$L__BB0_32:
	mov.pred 	%p108, -1;
	@%p105 bra 	$L__BB0_34;
	ld.global.f32 	%f25, [%rd3];
	ld.global.f32 	%f26, [%rd9];
	setp.leu.f32 	%p108, %f25, %f26;
$L__BB0_34:
	add.s32 	%r11, %r10, 2;
	setp.lt.s32 	%p83, %r9, -1;
	setp.ge.s32 	%p84, %r11, %r13;
	or.pred  	%p85, %p83, %p84;
	mov.pred 	%p111, 0;
	@%p85 bra 	$L__BB0_40;
	mul.wide.u32 	%rd22, %r11, 4;
	add.s64 	%rd10, %rd1, %rd22;
	mov.pred 	%p109, 0;
	@%p107 bra 	$L__BB0_37;
	ld.global.f32 	%f27, [%rd3];
	ld.global.f32 	%f28, [%rd10];
	setp.lt.f32 	%p109, %f27, %f28;
$L__BB0_37:
	mov.pred 	%p110, 0;
	@%p108 bra 	$L__BB0_39;
	ld.global.f32 	%f29, [%rd3];
	ld.global.f32 	%f30, [%rd10];
	setp.gt.f32 	%p110, %f29, %f30;
$L__BB0_39:
	or.pred  	%p111, %p109, %p110;
$L__BB0_40:
	cvt.s64.s32 	%rd23, %r19;
	selp.u16 	%rs1, 1, 0, %p111;
	add.s64 	%rd24, %rd2, %rd23;
	st.global.u8 	[%rd24], %rs1;
	add.s32 	%r19, %r19, %r3;
	setp.lt.s32 	%p88, %r19, %r13;
	@%p88 bra 	$L__BB0_2;
$L__BB0_41:
	ret;

}


// ===== COMPILED SASS (sm_100) =====

	.target	sm_100

	.elftype	@"ET_EXEC"


//--------------------- .note.nv.tkinfo           --------------------------
	.section	.note.nv.tkinfo,"",@"SHT_NOTE"
	.sectionflags	@"SHF_NOTE_NV_TKINFO"
	.tkinfo
        /*0018*/ 	.word	0x00000002
        /*0030*/ 	.string	""
        /*0030*/ 	.string	"ptxas"
        /*0030*/ 	.string	"Cuda compilation tools, release 13.0, V13.0.88"
        /*0030*/ 	.string	"Build cuda_13.0.r13.0/compiler.36424714_0"
        /*0030*/ 	.string	"-arch sm_100 -m 64 "



//--------------------- .note.nv.cuinfo           --------------------------
	.section	.note.nv.cuinfo,"",@"SHT_NOTE"
	.sectionflags	@"SHF_NOTE_NV_CUINFO"
        /*0018*/ 	.short	0x0002
        /*001a*/ 	.short	0x0064
        /*001c*/ 	.short	0x0082
	.zero		2


//--------------------- .nv.info                  --------------------------
	.section	.nv.info,"",@"SHT_CUDA_INFO"
	.align	4


	//----- nvinfo : EIATTR_REGCOUNT
	.align		4
        /*0000*/ 	.byte	0x04, 0x2f
        /*0002*/ 	.short	(.L_1 - .L_0)
	.align		4
.L_0:
        /*0004*/ 	.word	index@(_Z13find_extremesPfiiPb)
        /*0008*/ 	.word	0x00000018


	//----- nvinfo : EIATTR_FRAME_SIZE
	.align		4
.L_1:
        /*000c*/ 	.byte	0x04, 0x11
        /*000e*/ 	.short	(.L_3 - .L_2)
	.align		4
.L_2:
        /*0010*/ 	.word	index@(_Z13find_extremesPfiiPb)
        /*0014*/ 	.word	0x00000000


	//----- nvinfo : EIATTR_MIN_STACK_SIZE
	.align		4
.L_3:
        /*0018*/ 	.byte	0x04, 0x12
        /*001a*/ 	.short	(.L_5 - .L_4)
	.align		4
.L_4:
        /*001c*/ 	.word	index@(_Z13find_extremesPfiiPb)
        /*0020*/ 	.word	0x00000000
.L_5:


//--------------------- .nv.compat                --------------------------
	.section	.nv.compat,"",@"SHT_CUDA_COMPAT_INFO"
	.align	4
        /*0000*/ 	.byte	0x02, 0x09, 0x00, 0x00, 0x02, 0x02, 0x01, 0x00, 0x02, 0x05, 0x05, 0x00, 0x03, 0x07, 0x01, 0x01
        /*0010*/ 	.byte	0x02, 0x03, 0x00, 0x00, 0x02, 0x06, 0x01, 0x00, 0x04, 0x0b, 0x08, 0x00, 0x09, 0x00, 0x00, 0x00
        /*0020*/ 	.byte	0x00, 0x00, 0x00, 0x00


//--------------------- .nv.info._Z13find_extremesPfiiPb --------------------------
	.section	.nv.info._Z13find_extremesPfiiPb,"",@"SHT_CUDA_INFO"
	.sectionflags	@""
	.align	4


	//----- nvinfo : EIATTR_CUDA_API_VERSION
	.align		4
        /*0000*/ 	.byte	0x04, 0x37
        /*0002*/ 	.short	(.L_7 - .L_6)
.L_6:
        /*0004*/ 	.word	0x00000082


	//----- nvinfo : EIATTR_KPARAM_INFO
	.align		4
.L_7:
        /*0008*/ 	.byte	0x04, 0x17
        /*000a*/ 	.short	(.L_9 - .L_8)
.L_8:
        /*000c*/ 	.word	0x00000000
        /*0010*/ 	.short	0x0003
        /*0012*/ 	.short	0x0010
        /*0014*/ 	.byte	0x00, 0xf5, 0x21, 0x00


	//----- nvinfo : EIATTR_KPARAM_INFO
	.align		4
.L_9:
        /*0018*/ 	.byte	0x04, 0x17
        /*001a*/ 	.short	(.L_11 - .L_10)
.L_10:
        /*001c*/ 	.word	0x00000000
        /*0020*/ 	.short	0x0002
        /*0022*/ 	.short	0x000c
        /*0024*/ 	.byte	0x00, 0xf0, 0x11, 0x00


	//----- nvinfo : EIATTR_KPARAM_INFO
	.align		4
.L_11:
        /*0028*/ 	.byte	0x04, 0x17
        /*002a*/ 	.short	(.L_13 - .L_12)
.L_12:
        /*002c*/ 	.word	0x00000000
        /*0030*/ 	.short	0x0001
        /*0032*/ 	.short	0x0008
        /*0034*/ 	.byte	0x00, 0xf0, 0x11, 0x00


	//----- nvinfo : EIATTR_KPARAM_INFO
	.align		4
.L_13:
        /*0038*/ 	.byte	0x04, 0x17
        /*003a*/ 	.short	(.L_15 - .L_14)
.L_14:
        /*003c*/ 	.word	0x00000000
        /*0040*/ 	.short	0x0000
        /*0042*/ 	.short	0x0000
        /*0044*/ 	.byte	0x00, 0xf5, 0x21, 0x00


	//----- nvinfo : EIATTR_SPARSE_MMA_MASK
	.align		4
.L_15:
        /*0048*/ 	.byte	0x03, 0x50
        /*004a*/ 	.short	0x0000


	//----- nvinfo : EIATTR_MAXREG_COUNT
	.align		4
        /*004c*/ 	.byte	0x03, 0x1b
        /*004e*/ 	.short	0x00ff


	//----- nvinfo : EIATTR_MERCURY_ISA_VERSION
	.align		4
        /*0050*/ 	.byte	0x03, 0x5f
        /*0052*/ 	.short	0x0101


	//----- nvinfo : EIATTR_VRC_CTA_INIT_COUNT
	.align		4
        /*0054*/ 	.byte	0x02, 0x4a
	.zero		1
	.zero		1


	//----- nvinfo : EIATTR_EXIT_INSTR_OFFSETS
	.align		4
        /*0058*/ 	.byte	0x04, 0x1c
        /*005a*/ 	.short	(.L_17 - .L_16)


	//   ....[0]....
.L_16:
        /*005c*/ 	.word	0x00000070


	//   ....[1]....
        /*0060*/ 	.word	0x000008b0


	//----- nvinfo : EIATTR_CRS_STACK_SIZE
	.align		4
.L_17:
        /*0064*/ 	.byte	0x04, 0x1e
        /*0066*/ 	.short	(.L_19 - .L_18)
.L_18:
        /*0068*/ 	.word	0x00000000


	//----- nvinfo : EIATTR_CBANK_PARAM_SIZE
	.align		4
.L_19:
        /*006c*/ 	.byte	0x03, 0x19
        /*006e*/ 	.short	0x0018


	//----- nvinfo : EIATTR_PARAM_CBANK
	.align		4
        /*0070*/ 	.byte	0x04, 0x0a
        /*0072*/ 	.short	(.L_21 - .L_20)
	.align		4
.L_20:
        /*0074*/ 	.word	index@(.nv.constant0._Z13find_extremesPfiiPb)
        /*0078*/ 	.short	0x0380
        /*007a*/ 	.short	0x0018


	//----- nvinfo : EIATTR_SW_WAR
	.align		4
.L_21:
        /*007c*/ 	.byte	0x04, 0x36
        /*007e*/ 	.short	(.L_23 - .L_22)
.L_22:
        /*0080*/ 	.word	0x00000008
.L_23:


//--------------------- .nv.callgraph             --------------------------
	.section	.nv.callgraph,"",@"SHT_CUDA_CALLGRAPH"
	.align	4
	.sectionentsize	8
	.align		4
        /*0000*/ 	.word	0x00000000
	.align		4
        /*0004*/ 	.word	0xffffffff
	.align		4
        /*0008*/ 	.word	0x00000000
	.align		4
        /*000c*/ 	.word	0xfffffffe
	.align		4
        /*0010*/ 	.word	0x00000000
	.align		4
        /*0014*/ 	.word	0xfffffffd
	.align		4
        /*0018*/ 	.word	0x00000000
	.align		4
        /*001c*/ 	.word	0xfffffffc


//--------------------- .text._Z13find_extremesPfiiPb --------------------------
	.section	.text._Z13find_extremesPfiiPb,"ax",@progbits
	.align	128
        .global         _Z13find_extremesPfiiPb
        .type           _Z13find_extremesPfiiPb,@function
        .size           _Z13find_extremesPfiiPb,(.L_x_16 - _Z13find_extremesPfiiPb)
        .other          _Z13find_extremesPfiiPb,@"STO_CUDA_ENTRY STV_DEFAULT"
_Z13find_extremesPfiiPb:
.text._Z13find_extremesPfiiPb:
[----:B------:R-:W-:Y:S01]  /*0000*/  LDC R1, c[0x0][0x37c] ;  /* 0x0000df00ff017b82 */ /* 0x000fe20000000800 */
[----:B------:R-:W0:Y:S01]  /*0010*/  S2R R9, SR_CTAID.X ;  /* 0x0000000000097919 */ /* 0x000e220000002500 */
[----:B------:R-:W0:Y:S01]  /*0020*/  LDCU UR4, c[0x0][0x360] ;  /* 0x00006c00ff0477ac */ /* 0x000e220008000800 */
[----:B------:R-:W0:Y:S01]  /*0030*/  S2R R0, SR_TID.X ;  /* 0x0000000000007919 */ /* 0x000e220000002100 */
[----:B------:R-:W1:Y:S01]  /*0040*/  LDCU UR5, c[0x0][0x388] ;  /* 0x00007100ff0577ac */ /* 0x000e620008000800 */
[----:B0-----:R-:W-:-:S05]  /*0050*/  IMAD R9, R9, UR4, R0 ;  /* 0x0000000409097c24 */ /* 0x001fca000f8e0200 */
[----:B-1----:R-:W-:-:S13]  /*0060*/  ISETP.GE.AND P0, PT, R9, UR5, PT ;  /* 0x0000000509007c0c */ /* 0x002fda000bf06270 */
[----:B------:R-:W-:Y:S05]  /*0070*/  @P0 EXIT ;  /* 0x000000000000094d */ /* 0x000fea0003800000 */
[----:B------:R-:W0:Y:S01]  /*0080*/  LDC.64 R2, c[0x0][0x380] ;  /* 0x0000e000ff027b82 */ /* 0x000e220000000a00 */
[----:B------:R-:W1:Y:S01]  /*0090*/  LDCU UR5, c[0x0][0x370] ;  /* 0x00006e00ff0577ac */ /* 0x000e620008000800 */
[----:B------:R-:W2:Y:S06]  /*00a0*/  LDCU.64 UR6, c[0x0][0x358] ;  /* 0x00006b00ff0677ac */ /* 0x000eac0008000a00 */
[----:B------:R-:W3:Y:S01]  /*00b0*/  LDC.64 R4, c[0x0][0x388] ;  /* 0x0000e200ff047b82 */ /* 0x000ee20000000a00 */
[----:B------:R-:W4:Y:S01]  /*00c0*/  LDCU.64 UR8, c[0x0][0x390] ;  /* 0x00007200ff0877ac */ /* 0x000f220008000a00 */
[----:B-1----:R-:W-:-:S12]  /*00d0*/  UIMAD UR4, UR4, UR5, URZ ;  /* 0x00000005040472a4 */ /* 0x002fd8000f8e02ff */
.L_x_14:
[C---:B---3--:R-:W-:Y:S02]  /*00e0*/  IMAD.IADD R13, R9.reuse, 0x1, -R5 ;  /* 0x00000001090d7824 */ /* 0x048fe400078e0a05 */
[----:B0-----:R-:W-:-:S03]  /*00f0*/  IMAD.WIDE R6, R9, 0x4, R2 ;  /* 0x0000000409067825 */ /* 0x001fc600078e0202 */
[----:B------:R-:W-:-:S04]  /*0100*/  ISETP.GT.AND P0, PT, R13, R4, PT ;  /* 0x000000040d00720c */ /* 0x000fc80003f04270 */
[----:B------:R-:W-:-:S13]  /*0110*/  ISETP.LT.OR P0, PT, R13, 0x1, P0 ;  /* 0x000000010d00780c */ /* 0x000fda0000701670 */
[----:B------:R-:W-:Y:S01]  /*0120*/  @!P0 VIADD R11, R13, 0xffffffff ;  /* 0xffffffff0d0b8836 */ /* 0x000fe20000000000 */
[----:B--2---:R-:W2:Y:S03]  /*0130*/  @!P0 LDG.E R0, desc[UR6][R6.64] ;  /* 0x0000000606008981 */ /* 0x004ea6000c1e1900 */
[----:B------:R-:W-:-:S06]  /*0140*/  @!P0 IMAD.WIDE.U32 R10, R11, 0x4, R2 ;  /* 0x000000040b0a8825 */ /* 0x000fcc00078e0002 */
[----:B------:R-:W2:Y:S01]  /*0150*/  @!P0 LDG.E R11, desc[UR6][R10.64] ;  /* 0x000000060a0b8981 */ /* 0x000ea2000c1e1900 */
[----:B------:R-:W-:-:S04]  /*0160*/  ISETP.GE.AND P4, PT, R13, R4, PT ;  /* 0x000000040d00720c */ /* 0x000fc80003f86270 */
[C---:B------:R-:W-:Y:S01]  /*0170*/  ISETP.LT.OR P4, PT, R13.reuse, RZ, P4 ;  /* 0x000000ff0d00720c */ /* 0x040fe20002781670 */
[----:B------:R-:W-:Y:S01]  /*0180*/  VIADD R15, R13, 0x1 ;  /* 0x000000010d0f7836 */ /* 0x000fe20000000000 */
[----:B------:R-:W-:Y:S04]  /*0190*/  BSSY.RECONVERGENT B0, `(.L_x_0) ;  /* 0x0000010000007945 */ /* 0x000fe80003800200 */
[-C--:B------:R-:W-:Y:S02]  /*01a0*/  ISETP.GE.AND P3, PT, R15, R4.reuse, PT ;  /* 0x000000040f00720c */ /* 0x080fe40003f66270 */
[----:B------:R-:W-:Y:S02]  /*01b0*/  ISETP.GT.AND P6, PT, R9, R4, PT ;  /* 0x000000040900720c */ /* 0x000fe40003fc4270 */
[----:B------:R-:W-:-:S02]  /*01c0*/  ISETP.LT.OR P3, PT, R13, -0x1, P3 ;  /* 0xffffffff0d00780c */ /* 0x000fc40001f61670 */
[----:B------:R-:W-:Y:S02]  /*01d0*/  PLOP3.LUT P2, PT, PT, PT, PT, 0x80, 0x8 ;  /* 0x000000000008781c */ /* 0x000fe40003f4f070 */
[CC--:B--2---:R-:W-:Y:S02]  /*01e0*/  FSETP.GEU.OR P1, PT, R0.reuse, R11.reuse, P0 ;  /* 0x0000000b0000720b */ /* 0x0c4fe4000072e400 */
[----:B------:R-:W-:Y:S02]  /*01f0*/  FSETP.LEU.OR P5, PT, R0, R11, P0 ;  /* 0x0000000b0000720b */ /* 0x000fe400007ab400 */
[----:B------:R-:W-:Y:S01]  /*0200*/  PLOP3.LUT P0, PT, PT, PT, PT, 0x80, 0x8 ;  /* 0x000000000008781c */ /* 0x000fe20003f0f070 */
[----:B------:R-:W-:-:S12]  /*0210*/  @P4 BRA `(.L_x_1) ;  /* 0x00000000001c4947 */ /* 0x000fd80003800000 */
[----:B------:R-:W-:Y:S01]  /*0220*/  IMAD.WIDE.U32 R10, R13, 0x4, R2 ;  /* 0x000000040d0a7825 */ /* 0x000fe200078e0002 */
[----:B------:R-:W2:Y:S04]  /*0230*/  @!P5 LDG.E R8, desc[UR6][R6.64] ;  /* 0x000000060608d981 */ /* 0x000ea8000c1e1900 */
[----:B------:R-:W3:Y:S04]  /*0240*/  @!P1 LDG.E R13, desc[UR6][R6.64] ;  /* 0x00000006060d9981 */ /* 0x000ee8000c1e1900 */
[----:B------:R-:W3:Y:S04]  /*0250*/  @!P1 LDG.E R0, desc[UR6][R10.64] ;  /* 0x000000060a009981 */ /* 0x000ee8000c1e1900 */
[----:B------:R-:W2:Y:S01]  /*0260*/  @!P5 LDG.E R17, desc[UR6][R10.64] ;  /* 0x000000060a11d981 */ /* 0x000ea2000c1e1900 */
[----:B---3--:R-:W-:-:S02]  /*0270*/  FSETP.GEU.OR P2, PT, R13, R0, P1 ;  /* 0x000000000d00720b */ /* 0x008fc40000f4e400 */
[----:B--2---:R-:W-:-:S13]  /*0280*/  FSETP.LEU.OR P0, PT, R8, R17, P5 ;  /* 0x000000110800720b */ /* 0x004fda0002f0b400 */
.L_x_1:
[----:B----4-:R-:W-:Y:S05]  /*0290*/  BSYNC.RECONVERGENT B0 ;  /* 0x0000000000007941 */ /* 0x010fea0003800200 */
.L_x_0:
[----:B------:R-:W-:Y:S01]  /*02a0*/  BSSY.RECONVERGENT B0, `(.L_x_2) ;  /* 0x000000c000007945 */ /* 0x000fe20003800200 */
[----:B------:R-:W-:Y:S01]  /*02b0*/  PLOP3.LUT P1, PT, PT, PT, PT, 0x80, 0x8 ;  /* 0x000000000008781c */ /* 0x000fe20003f2f070 */
[----:B------:R-:W-:Y:S01]  /*02c0*/  VIADD R17, R9, 0x1 ;  /* 0x0000000109117836 */ /* 0x000fe20000000000 */
[----:B------:R-:W-:Y:S01]  /*02d0*/  PLOP3.LUT P4, PT, PT, PT, PT, 0x80, 0x8 ;  /* 0x000000000008781c */ /* 0x000fe20003f8f070 */
[----:B------:R-:W-:-:S12]  /*02e0*/  @P3 BRA `(.L_x_3) ;  /* 0x00000000001c3947 */ /* 0x000fd80003800000 */
[----:B------:R-:W-:Y:S01]  /*02f0*/  IMAD.WIDE.U32 R10, R15, 0x4, R2 ;  /* 0x000000040f0a7825 */ /* 0x000fe200078e0002 */
[----:B------:R-:W2:Y:S04]  /*0300*/  @!P2 LDG.E R13, desc[UR6][R6.64] ;  /* 0x00000006060da981 */ /* 0x000ea8000c1e1900 */
[----:B------:R-:W2:Y:S04]  /*0310*/  @!P2 LDG.E R0, desc[UR6][R10.64] ;  /* 0x000000060a00a981 */ /* 0x000ea8000c1e1900 */
[----:B------:R-:W3:Y:S04]  /*0320*/  @!P0 LDG.E R15, desc[UR6][R10.64] ;  /* 0x000000060a0f8981 */ /* 0x000ee8000c1e1900 */
[----:B------:R-:W3:Y:S01]  /*0330*/  @!P0 LDG.E R8, desc[UR6][R6.64] ;  /* 0x0000000606088981 */ /* 0x000ee2000c1e1900 */
[----:B--2---:R-:W-:-:S02]  /*0340*/  FSETP.GEU.OR P1, PT, R13, R0, P2 ;  /* 0x000000000d00720b */ /* 0x004fc4000172e400 */
[----:B---3--:R-:W-:-:S13]  /*0350*/  FSETP.LEU.OR P4, PT, R8, R15, P0 ;  /* 0x0000000f0800720b */ /* 0x008fda000078b400 */
.L_x_3:
[----:B------:R-:W-:Y:S05]  /*0360*/  BSYNC.RECONVERGENT B0 ;  /* 0x0000000000007941 */ /* 0x000fea0003800200 */
.L_x_2:
[C---:B------:R-:W-:Y:S01]  /*0370*/  ISETP.LT.OR P6, PT, R9.reuse, 0x1, P6 ;  /* 0x000000010900780c */ /* 0x040fe200037c1670 */
[----:B------:R-:W-:Y:S01]  /*0380*/  IMAD.IADD R13, R9, 0x1, R5 ;  /* 0x00000001090d7824 */ /* 0x000fe200078e0205 */
[-C--:B------:R-:W-:Y:S01]  /*0390*/  ISETP.GE.AND P5, PT, R17, R4.reuse, PT ;  /* 0x000000041100720c */ /* 0x080fe20003fa6270 */
[----:B------:R-:W-:Y:S01]  /*03a0*/  BSSY.RECONVERGENT B0, `(.L_x_4) ;  /* 0x0000011000007945 */ /* 0x000fe20003800200 */
[----:B------:R-:W-:Y:S01]  /*03b0*/  PLOP3.LUT P0, PT, PT, PT, PT, 0x80, 0x8 ;  /* 0x000000000008781c */ /* 0x000fe20003f0f070 */
[----:B------:R-:W-:Y:S01]  /*03c0*/  VIADD R8, R9, 0xffffffff ;  /* 0xffffffff09087836 */ /* 0x000fe20000000000 */
[C---:B------:R-:W-:Y:S01]  /*03d0*/  ISETP.GT.AND P2, PT, R13.reuse, R4, PT ;  /* 0x000000040d00720c */ /* 0x040fe20003f44270 */
[----:B------:R-:W-:Y:S01]  /*03e0*/  VIADD R11, R13, 0x1 ;  /* 0x000000010d0b7836 */ /* 0x000fe20000000000 */
[----:B------:R-:W-:Y:S02]  /*03f0*/  ISETP.LT.OR P5, PT, R9, -0x1, P5 ;  /* 0xffffffff0900780c */ /* 0x000fe40002fa1670 */
[----:B------:R-:W-:-:S02]  /*0400*/  P2R R12, PR, RZ, 0x4 ;  /* 0x00000004ff0c7803 */ /* 0x000fc40000000000 */
[----:B------:R-:W-:Y:S02]  /*0410*/  PLOP3.LUT P3, PT, PT, PT, PT, 0x80, 0x8 ;  /* 0x000000000008781c */ /* 0x000fe40003f6f070 */
        /* <DEDUP_REMOVED lines=9> */
.L_x_5:
[----:B------:R-:W-:Y:S05]  /*04b0*/  BSYNC.RECONVERGENT B0 ;  /* 0x0000000000007941 */ /* 0x000fea0003800200 */
.L_x_4:
[----:B------:R-:W-:Y:S01]  /*04c0*/  BSSY.RECONVERGENT B0, `(.L_x_6) ;  /* 0x000000a000007945 */ /* 0x000fe20003800200 */
[----:B------:R-:W-:-:S03]  /*04d0*/  PLOP3.LUT P1, PT, PT, PT, PT, 0x80, 0x8 ;  /* 0x000000000008781c */ /* 0x000fc60003f2f070 */
[----:B------:R-:W-:Y:S10]  /*04e0*/  @P5 BRA `(.L_x_7) ;  /* 0x00000000001c5947 */ /* 0x000ff40003800000 */
[----:B------:R-:W-:Y:S01]  /*04f0*/  IMAD.WIDE.U32 R14, R17, 0x4, R2 ;  /* 0x00000004110e7825 */ /* 0x000fe200078e0002 */
[----:B------:R-:W2:Y:S04]  /*0500*/  @!P2 LDG.E R10, desc[UR6][R6.64] ;  /* 0x00000006060aa981 */ /* 0x000ea8000c1e1900 */
[----:B------:R-:W3:Y:S04]  /*0510*/  @!P3 LDG.E R17, desc[UR6][R6.64] ;  /* 0x000000060611b981 */ /* 0x000ee8000c1e1900 */
[----:B------:R-:W3:Y:S04]  /*0520*/  @!P3 LDG.E R0, desc[UR6][R14.64] ;  /* 0x000000060e00b981 */ /* 0x000ee8000c1e1900 */
[----:B------:R-:W2:Y:S01]  /*0530*/  @!P2 LDG.E R19, desc[UR6][R14.64] ;  /* 0x000000060e13a981 */ /* 0x000ea2000c1e1900 */
[----:B---3--:R-:W-:-:S02]  /*0540*/  FSETP.GEU.OR P0, PT, R17, R0, P3 ;  /* 0x000000001100720b */ /* 0x008fc40001f0e400 */
[----:B--2---:R-:W-:-:S13]  /*0550*/  FSETP.LEU.OR P1, PT, R10, R19, P2 ;  /* 0x000000130a00720b */ /* 0x004fda000172b400 */
.L_x_7:
[----:B------:R-:W-:Y:S05]  /*0560*/  BSYNC.RECONVERGENT B0 ;  /* 0x0000000000007941 */ /* 0x000fea0003800200 */
.L_x_6:
[----:B------:R-:W-:Y:S01]  /*0570*/  ISETP.NE.AND P3, PT, R12, RZ, PT ;  /* 0x000000ff0c00720c */ /* 0x000fe20003f65270 */
[----:B------:R-:W-:Y:S01]  /*0580*/  BSSY.RECONVERGENT B0, `(.L_x_8) ;  /* 0x0000013000007945 */ /* 0x000fe20003800200 */
[CC--:B------:R-:W-:Y:S01]  /*0590*/  ISETP.GE.AND P2, PT, R13.reuse, R4.reuse, PT ;  /* 0x000000040d00720c */ /* 0x0c0fe20003f46270 */
[----:B------:R-:W-:Y:S01]  /*05a0*/  IMAD.IADD R15, R8, 0x1, R5 ;  /* 0x00000001080f7824 */ /* 0x000fe200078e0205 */
[C---:B------:R-:W-:Y:S02]  /*05b0*/  ISETP.LT.OR P6, PT, R13.reuse, 0x1, P3 ;  /* 0x000000010d00780c */ /* 0x040fe40001fc1670 */
[----:B------:R-:W-:Y:S02]  /*05c0*/  ISETP.LT.OR P3, PT, R13, RZ, P2 ;  /* 0x000000ff0d00720c */ /* 0x000fe40001761670 */
[----:B------:R-:W-:Y:S02]  /*05d0*/  ISETP.GE.AND P5, PT, R11, R4, PT ;  /* 0x000000040b00720c */ /* 0x000fe40003fa6270 */
[----:B------:R-:W-:-:S02]  /*05e0*/  P2R R10, PR, RZ, 0x8 ;  /* 0x00000008ff0a7803 */ /* 0x000fc40000000000 */
[----:B------:R-:W-:Y:S02]  /*05f0*/  PLOP3.LUT P4, PT, PT, PT, PT, 0x8, 0x80 ;  /* 0x000000000080781c */ /* 0x000fe40003f8e170 */
[----:B------:R-:W-:Y:S02]  /*0600*/  ISETP.LT.OR P5, PT, R13, -0x1, P5 ;  /* 0xffffffff0d00780c */ /* 0x000fe40002fa1670 */
        /* <DEDUP_REMOVED lines=10> */
.L_x_9:
[----:B------:R-:W-:Y:S05]  /*06b0*/  BSYNC.RECONVERGENT B0 ;  /* 0x0000000000007941 */ /* 0x000fea0003800200 */
.L_x_8:
[----:B------:R-:W-:Y:S01]  /*06c0*/  ISETP.NE.AND P6, PT, R10, RZ, PT ;  /* 0x000000ff0a00720c */ /* 0x000fe20003fc5270 */
[----:B------:R-:W-:Y:S01]  /*06d0*/  BSSY.RECONVERGENT B0, `(.L_x_10) ;  /* 0x000000b000007945 */ /* 0x000fe20003800200 */
[----:B------:R-:W-:Y:S02]  /*06e0*/  PLOP3.LUT P1, PT, PT, PT, PT, 0x80, 0x8 ;  /* 0x000000000008781c */ /* 0x000fe40003f2f070 */
[----:B------:R-:W-:-:S09]  /*06f0*/  PLOP3.LUT P0, PT, PT, PT, PT, 0x80, 0x8 ;  /* 0x000000000008781c */ /* 0x000fd20003f0f070 */
[----:B------:R-:W-:Y:S05]  /*0700*/  @P6 BRA `(.L_x_11) ;  /* 0x00000000001c6947 */ /* 0x000fea0003800000 */
[----:B------:R-:W-:Y:S01]  /*0710*/  IMAD.WIDE.U32 R12, R13, 0x4, R2 ;  /* 0x000000040d0c7825 */ /* 0x000fe200078e0002 */
[----:B------:R-:W2:Y:S04]  /*0720*/  @!P2 LDG.E R15, desc[UR6][R6.64] ;  /* 0x00000006060fa981 */ /* 0x000ea8000c1e1900 */
[----:B------:R-:W2:Y:S04]  /*0730*/  @!P2 LDG.E R0, desc[UR6][R12.64] ;  /* 0x000000060c00a981 */ /* 0x000ea8000c1e1900 */
[----:B------:R-:W3:Y:S04]  /*0740*/  @!P3 LDG.E R17, desc[UR6][R12.64] ;  /* 0x000000060c11b981 */ /* 0x000ee8000c1e1900 */
[----:B------:R-:W3:Y:S01]  /*0750*/  @!P3 LDG.E R8, desc[UR6][R6.64] ;  /* 0x000000060608b981 */ /* 0x000ee2000c1e1900 */
[----:B--2---:R-:W-:-:S02]  /*0760*/  FSETP.GEU.OR P1, PT, R15, R0, P2 ;  /* 0x000000000f00720b */ /* 0x004fc4000172e400 */
[----:B---3--:R-:W-:-:S13]  /*0770*/  FSETP.LEU.OR P0, PT, R8, R17, P3 ;  /* 0x000000110800720b */ /* 0x008fda0001f0b400 */
.L_x_11:
[----:B------:R-:W-:Y:S05]  /*0780*/  BSYNC.RECONVERGENT B0 ;  /* 0x0000000000007941 */ /* 0x000fea0003800200 */
.L_x_10:
[----:B------:R-:W-:Y:S04]  /*0790*/  BSSY.RECONVERGENT B0, `(.L_x_12) ;  /* 0x000000a000007945 */ /* 0x000fe80003800200 */
[----:B------:R-:W-:Y:S05]  /*07a0*/  @P5 BRA `(.L_x_13) ;  /* 0x0000000000205947 */ /* 0x000fea0003800000 */
[----:B------:R-:W-:Y:S01]  /*07b0*/  IMAD.WIDE.U32 R10, R11, 0x4, R2 ;  /* 0x000000040b0a7825 */ /* 0x000fe200078e0002 */
[----:B------:R-:W2:Y:S04]  /*07c0*/  @!P1 LDG.E R13, desc[UR6][R6.64] ;  /* 0x00000006060d9981 */ /* 0x000ea8000c1e1900 */
[----:B------:R-:W3:Y:S04]  /*07d0*/  @!P0 LDG.E R8, desc[UR6][R6.64] ;  /* 0x0000000606088981 */ /* 0x000ee8000c1e1900 */
[----:B------:R-:W2:Y:S04]  /*07e0*/  @!P1 LDG.E R0, desc[UR6][R10.64] ;  /* 0x000000060a009981 */ /* 0x000ea8000c1e1900 */
[----:B------:R-:W3:Y:S01]  /*07f0*/  @!P0 LDG.E R15, desc[UR6][R10.64] ;  /* 0x000000060a0f8981 */ /* 0x000ee2000c1e1900 */
[----:B--2---:R-:W-:-:S02]  /*0800*/  FSETP.LT.AND P1, PT, R13, R0, !P1 ;  /* 0x000000000d00720b */ /* 0x004fc40004f21000 */
[----:B---3--:R-:W-:-:S04]  /*0810*/  FSETP.GT.AND P0, PT, R8, R15, !P0 ;  /* 0x0000000f0800720b */ /* 0x008fc80004704000 */
[----:B------:R-:W-:-:S13]  /*0820*/  PLOP3.LUT P4, PT, P1, P0, PT, 0xf8, 0x8f ;  /* 0x00000000008f781c */ /* 0x000fda0000f81f70 */
.L_x_13:
[----:B------:R-:W-:Y:S05]  /*0830*/  BSYNC.RECONVERGENT B0 ;  /* 0x0000000000007941 */ /* 0x000fea0003800200 */
.L_x_12:
[C---:B------:R-:W-:Y:S02]  /*0840*/  IADD3 R6, P0, PT, R9.reuse, UR8, RZ ;  /* 0x0000000809067c10 */ /* 0x040fe4000ff1e0ff */
[----:B------:R-:W-:Y:S02]  /*0850*/  SEL R11, RZ, 0x1, !P4 ;  /* 0x00000001ff0b7807 */ /* 0x000fe40006000000 */
[C---:B------:R-:W-:Y:S01]  /*0860*/  LEA.HI.X.SX32 R7, R9.reuse, UR9, 0x1, P0 ;  /* 0x0000000909077c11 */ /* 0x040fe200080f0eff */
[----:B------:R-:W-:-:S04]  /*0870*/  VIADD R9, R9, UR4 ;  /* 0x0000000409097c36 */ /* 0x000fc80008000000 */
[----:B------:R1:W-:Y:S01]  /*0880*/  STG.E.U8 desc[UR6][R6.64], R11 ;  /* 0x0000000b06007986 */ /* 0x0003e2000c101106 */
[----:B------:R-:W-:-:S13]  /*0890*/  ISETP.GE.AND P0, PT, R9, R4, PT ;  /* 0x000000040900720c */ /* 0x000fda0003f06270 */
[----:B-1----:R-:W-:Y:S05]  /*08a0*/  @!P0 BRA `(.L_x_14) ;  /* 0xfffffff8000c8947 */ /* 0x002fea000383ffff */
[----:B------:R-:W-:Y:S05]  /*08b0*/  EXIT ;  /* 0x000000000000794d */ /* 0x000fea0003800000 */
.L_x_15:
[----:B------:R-:W-:-:S00]  /*08c0*/  BRA `(.L_x_15) ;  /* 0xfffffffc00fc7947 */ /* 0x000fc0000383ffff */
[----:B------:R-:W-:-:S00]  /*08d0*/  NOP ;  /* 0x0000000000007918 */ /* 0x000fc00000000000 */
        /* <DEDUP_REMOVED lines=10> */
.L_x_16:


//--------------------- .nv.shared.reserved.0     --------------------------
	.section	.nv.shared.reserved.0,"aw",@nobits
	.weak		__nv_reservedSMEM_offset_0_alias
	.size		__nv_reservedSMEM_offset_0_alias, 0, 64
	.other		__nv_reservedSMEM_offset_0_alias,@"STO_CUDA_RESERVED_SHARED STV_DEFAULT"
__nv_reservedSMEM_offset_0_alias:
	.zero		0
	.zero		64


//--------------------- .nv.constant0._Z13find_extremesPfiiPb --------------------------
	.section	.nv.constant0._Z13find_extremesPfiiPb,"a",@progbits
	.sectionflags	@""
	.align	4
.nv.constant0._Z13find_extremesPfiiPb:
	.zero		920


//--------------------- SYMBOLS --------------------------

	.type		.nv.reservedSmem.offset0,@object
	.size		.nv.reservedSmem.offset0,0x4
